	.headerflags	@"EF_CUDA_TEXMODE_UNIFIED EF_CUDA_64BIT_ADDRESS EF_CUDA_ACCELERATORS EF_CUDA_SM90 EF_CUDA_VIRTUAL_SM(EF_CUDA_SM90)"
	.elftype	@"ET_EXEC"


//--------------------- .nv.info                  --------------------------
	.section	.nv.info,"",@"SHT_CUDA_INFO"
	.align	4


	//----- nvinfo : EIATTR_REGCOUNT
	.align		4
        /*0000*/ 	.byte	0x04, 0x2f
        /*0002*/ 	.short	(.L_3 - .L_2)
	.align		4
.L_2:
        /*0004*/ 	.word	index@(triton_poi_fused__native_batch_norm_legit_no_training_add_convolution_max_pool2d_with_indices_native_batch_norm_backward_relu_35)
        /*0008*/ 	.word	0x0000002a


	//----- nvinfo : EIATTR_MIN_STACK_SIZE
	.align		4
.L_3:
        /*000c*/ 	.byte	0x04, 0x12
        /*000e*/ 	.short	(.L_5 - .L_4)
	.align		4
.L_4:
        /*0010*/ 	.word	index@(triton_poi_fused__native_batch_norm_legit_no_training_add_convolution_max_pool2d_with_indices_native_batch_norm_backward_relu_35)
        /*0014*/ 	.word	0x00000000


	//----- nvinfo : EIATTR_FRAME_SIZE
	.align		4
.L_5:
        /*0018*/ 	.byte	0x04, 0x11
        /*001a*/ 	.short	(.L_7 - .L_6)
	.align		4
.L_6:
        /*001c*/ 	.word	index@(triton_poi_fused__native_batch_norm_legit_no_training_add_convolution_max_pool2d_with_indices_native_batch_norm_backward_relu_35)
        /*0020*/ 	.word	0x00000000


	//----- nvinfo : EIATTR_MIN_STACK_SIZE
	.align		4
.L_7:
        /*0024*/ 	.byte	0x04, 0x12
        /*0026*/ 	.short	(.L_9 - .L_8)
	.align		4
.L_8:
        /*0028*/ 	.word	index@(triton_poi_fused__native_batch_norm_legit_no_training_add_convolution_max_pool2d_with_indices_native_batch_norm_backward_relu_35)
        /*002c*/ 	.word	0x00000000
.L_9:


//--------------------- .nv.info.triton_poi_fused__native_batch_norm_legit_no_training_add_convolution_max_pool2d_with_indices_native_batch_norm_backward_relu_35 --------------------------
	.section	.nv.info.triton_poi_fused__native_batch_norm_legit_no_training_add_convolution_max_pool2d_with_indices_native_batch_norm_backward_relu_35,"",@"SHT_CUDA_INFO"
	.sectionflags	@""
	.align	4


	//----- nvinfo : EIATTR_CUDA_API_VERSION
	.align		4
        /*0000*/ 	.byte	0x04, 0x37
        /*0002*/ 	.short	(.L_11 - .L_10)
.L_10:
        /*0004*/ 	.word	0x0000007c


	//----- nvinfo : EIATTR_KPARAM_INFO
	.align		4
.L_11:
        /*0008*/ 	.byte	0x04, 0x17
        /*000a*/ 	.short	(.L_13 - .L_12)
.L_12:
        /*000c*/ 	.word	0x00000000
        /*0010*/ 	.short	0x000a
        /*0012*/ 	.short	0x0050
        /*0014*/ 	.byte	0x00, 0xf0, 0x11, 0x00


	//----- nvinfo : EIATTR_KPARAM_INFO
	.align		4
.L_13:
        /*0018*/ 	.byte	0x04, 0x17
        /*001a*/ 	.short	(.L_15 - .L_14)
.L_14:
        /*001c*/ 	.word	0x00000000
        /*0020*/ 	.short	0x0009
        /*0022*/ 	.short	0x0048
        /*0024*/ 	.byte	0x00, 0xf4, 0x21, 0x00


	//----- nvinfo : EIATTR_KPARAM_INFO
	.align		4
.L_15:
        /*0028*/ 	.byte	0x04, 0x17
        /*002a*/ 	.short	(.L_17 - .L_16)
.L_16:
        /*002c*/ 	.word	0x00000000
        /*0030*/ 	.short	0x0008
        /*0032*/ 	.short	0x0040
        /*0034*/ 	.byte	0x00, 0xf4, 0x21, 0x00


	//----- nvinfo : EIATTR_KPARAM_INFO
	.align		4
.L_17:
        /*0038*/ 	.byte	0x04, 0x17
        /*003a*/ 	.short	(.L_19 - .L_18)
.L_18:
        /*003c*/ 	.word	0x00000000
        /*0040*/ 	.short	0x0007
        /*0042*/ 	.short	0x0038
        /*0044*/ 	.byte	0x00, 0xf4, 0x21, 0x00


	//----- nvinfo : EIATTR_KPARAM_INFO
	.align		4
.L_19:
        /*0048*/ 	.byte	0x04, 0x17
        /*004a*/ 	.short	(.L_21 - .L_20)
.L_20:
        /*004c*/ 	.word	0x00000000
        /*0050*/ 	.short	0x0006
        /*0052*/ 	.short	0x0030
        /*0054*/ 	.byte	0x00, 0xf4, 0x21, 0x00


	//----- nvinfo : EIATTR_KPARAM_INFO
	.align		4
.L_21:
        /*0058*/ 	.byte	0x04, 0x17
        /*005a*/ 	.short	(.L_23 - .L_22)
.L_22:
        /*005c*/ 	.word	0x00000000
        /*0060*/ 	.short	0x0005
        /*0062*/ 	.short	0x0028
        /*0064*/ 	.byte	0x00, 0xf4, 0x21, 0x00


	//----- nvinfo : EIATTR_KPARAM_INFO
	.align		4
.L_23:
        /*0068*/ 	.byte	0x04, 0x17
        /*006a*/ 	.short	(.L_25 - .L_24)
.L_24:
        /*006c*/ 	.word	0x00000000
        /*0070*/ 	.short	0x0004
        /*0072*/ 	.short	0x0020
        /*0074*/ 	.byte	0x00, 0xf4, 0x21, 0x00


	//----- nvinfo : EIATTR_KPARAM_INFO
	.align		4
.L_25:
        /*0078*/ 	.byte	0x04, 0x17
        /*007a*/ 	.short	(.L_27 - .L_26)
.L_26:
        /*007c*/ 	.word	0x00000000
        /*0080*/ 	.short	0x0003
        /*0082*/ 	.short	0x0018
        /*0084*/ 	.byte	0x00, 0xf4, 0x21, 0x00


	//----- nvinfo : EIATTR_KPARAM_INFO
	.align		4
.L_27:
        /*0088*/ 	.byte	0x04, 0x17
        /*008a*/ 	.short	(.L_29 - .L_28)
.L_28:
        /*008c*/ 	.word	0x00000000
        /*0090*/ 	.short	0x0002
        /*0092*/ 	.short	0x0010
        /*0094*/ 	.byte	0x00, 0xf4, 0x21, 0x00


	//----- nvinfo : EIATTR_KPARAM_INFO
	.align		4
.L_29:
        /*0098*/ 	.byte	0x04, 0x17
        /*009a*/ 	.short	(.L_31 - .L_30)
.L_30:
        /*009c*/ 	.word	0x00000000
        /*00a0*/ 	.short	0x0001
        /*00a2*/ 	.short	0x0008
        /*00a4*/ 	.byte	0x00, 0xf4, 0x21, 0x00


	//----- nvinfo : EIATTR_KPARAM_INFO
	.align		4
.L_31:
        /*00a8*/ 	.byte	0x04, 0x17
        /*00aa*/ 	.short	(.L_33 - .L_32)
.L_32:
        /*00ac*/ 	.word	0x00000000
        /*00b0*/ 	.short	0x0000
        /*00b2*/ 	.short	0x0000
        /*00b4*/ 	.byte	0x00, 0xf4, 0x21, 0x00


	//----- nvinfo : EIATTR_SPARSE_MMA_MASK
	.align		4
.L_33:
        /*00b8*/ 	.byte	0x03, 0x50
        /*00ba*/ 	.short	0x0000


	//----- nvinfo : EIATTR_MAXREG_COUNT
	.align		4
        /*00bc*/ 	.byte	0x03, 0x1b
        /*00be*/ 	.short	0x00ff


	//----- nvinfo : EIATTR_EXIT_INSTR_OFFSETS
	.align		4
        /*00c0*/ 	.byte	0x04, 0x1c
        /*00c2*/ 	.short	(.L_35 - .L_34)


	//   ....[0]....
.L_34:
        /*00c4*/ 	.word	0x000016c0


	//----- nvinfo : EIATTR_REQNTID
	.align		4
.L_35:
        /*00c8*/ 	.byte	0x04, 0x10
        /*00ca*/ 	.short	(.L_37 - .L_36)
.L_36:
        /*00cc*/ 	.word	0x00000080
        /*00d0*/ 	.word	0x00000001
        /*00d4*/ 	.word	0x00000001


	//----- nvinfo : EIATTR_CBANK_PARAM_SIZE
	.align		4
.L_37:
        /*00d8*/ 	.byte	0x03, 0x19
        /*00da*/ 	.short	0x0054


	//----- nvinfo : EIATTR_PARAM_CBANK
	.align		4
        /*00dc*/ 	.byte	0x04, 0x0a
        /*00de*/ 	.short	(.L_39 - .L_38)
	.align		4
.L_38:
        /*00e0*/ 	.word	index@(.nv.constant0.triton_poi_fused__native_batch_norm_legit_no_training_add_convolution_max_pool2d_with_indices_native_batch_norm_backward_relu_35)
        /*00e4*/ 	.short	0x0210
        /*00e6*/ 	.short	0x0054


	//----- nvinfo : EIATTR_SW_WAR
	.align		4
.L_39:
        /*00e8*/ 	.byte	0x04, 0x36
        /*00ea*/ 	.short	(.L_41 - .L_40)
.L_40:
        /*00ec*/ 	.word	0x00000008
.L_41:


//--------------------- .nv.callgraph             --------------------------
	.section	.nv.callgraph,"",@"SHT_CUDA_CALLGRAPH"
	.align	4
	.sectionentsize	8
	.align		4
        /*0000*/ 	.word	0x00000000
	.align		4
        /*0004*/ 	.word	0xffffffff
	.align		4
        /*0008*/ 	.word	0x00000000
	.align		4
        /*000c*/ 	.word	0xfffffffe
	.align		4
        /*0010*/ 	.word	0x00000000
	.align		4
        /*0014*/ 	.word	0xfffffffd
	.align		4
        /*0018*/ 	.word	0x00000000
	.align		4
        /*001c*/ 	.word	0xfffffffc


//--------------------- .nv.constant4             --------------------------
	.section	.nv.constant4,"a",@progbits
	.align	8
	.align		8
.nv.constant4:
        /*0000*/ 	.dword	_$_str
	.align		8
        /*0008*/ 	.dword	_$_str_$_2


//--------------------- .text.triton_poi_fused__native_batch_norm_legit_no_training_add_convolution_max_pool2d_with_indices_native_batch_norm_backward_relu_35 --------------------------
	.section	.text.triton_poi_fused__native_batch_norm_legit_no_training_add_convolution_max_pool2d_with_indices_native_batch_norm_backward_relu_35,"ax",@progbits
	.sectionflags	@"SHF_BARRIERS=1"
	.align	128
        .global         triton_poi_fused__native_batch_norm_legit_no_training_add_convolution_max_pool2d_with_indices_native_batch_norm_backward_relu_35
        .type           triton_poi_fused__native_batch_norm_legit_no_training_add_convolution_max_pool2d_with_indices_native_batch_norm_backward_relu_35,@function
        .size           triton_poi_fused__native_batch_norm_legit_no_training_add_convolution_max_pool2d_with_indices_native_batch_norm_backward_relu_35,(.L_x_1 - triton_poi_fused__native_batch_norm_legit_no_training_add_convolution_max_pool2d_with_indices_native_batch_norm_backward_relu_35)
        .other          triton_poi_fused__native_batch_norm_legit_no_training_add_convolution_max_pool2d_with_indices_native_batch_norm_backward_relu_35,@"STO_CUDA_ENTRY STV_DEFAULT"
triton_poi_fused__native_batch_norm_legit_no_training_add_convolution_max_pool2d_with_indices_native_batch_norm_backward_relu_35:
.text.triton_poi_fused__native_batch_norm_legit_no_training_add_convolution_max_pool2d_with_indices_native_batch_norm_backward_relu_35:
[----:B------:R-:W-:Y:S01]  /*0000*/  LDC R1, c[0x0][0x28] ;  /* 0x00000a00ff017b82 */ /* 0x000fe20000000800 */
[----:B------:R-:W1:Y:S07]  /*0010*/  S2R R3, SR_TID.X ;  /* 0x0000000000037919 */ /* 0x000e6e0000002100 */
[----:B------:R-:W2:Y:S01]  /*0020*/  LDC.64 R10, c[0x0][0x218] ;  /* 0x00008600ff0a7b82 */ /* 0x000ea20000000a00 */
[----:B------:R-:W-:Y:S01]  /*0030*/  ULDC.64 UR6, c[0x0][0x208] ;  /* 0x0000820000067ab9 */ /* 0x000fe20000000a00 */
[----:B------:R-:W-:Y:S01]  /*0040*/  ULDC.64 UR8, c[0x0][0x248] ;  /* 0x0000920000087ab9 */ /* 0x000fe20000000a00 */
[----:B------:R-:W3:Y:S01]  /*0050*/  S2R R4, SR_CTAID.X ;  /* 0x0000000000047919 */ /* 0x000ee20000002500 */
[----:B-1----:R-:W-:-:S02]  /*0060*/  IMAD.SHL.U32 R3, R3, 0x8, RZ ;  /* 0x0000000803037824 */ /* 0x002fc400078e00ff */
[----:B---3--:R-:W-:-:S03]  /*0070*/  IMAD.SHL.U32 R0, R4, 0x400, RZ ;  /* 0x0000040004007824 */ /* 0x008fc600078e00ff */
[----:B------:R-:W-:Y:S02]  /*0080*/  LOP3.LUT R3, R3, 0x3f8, RZ, 0xc0, !PT ;  /* 0x000003f803037812 */ /* 0x000fe400078ec0ff */
[----:B------:R-:W-:Y:S02]  /*0090*/  SHF.R.S32.HI R32, RZ, 0x15, R4 ;  /* 0x00000015ff207819 */ /* 0x000fe40000011404 */
[----:B------:R-:W-:Y:S02]  /*00a0*/  LOP3.LUT R9, R0, R3, RZ, 0xfc, !PT ;  /* 0x0000000300097212 */ /* 0x000fe400078efcff */
[----:B------:R-:W-:Y:S02]  /*00b0*/  SGXT R32, R32, 0x1 ;  /* 0x000000012020781a */ /* 0x000fe40000000200 */
[----:B------:R-:W-:Y:S02]  /*00c0*/  SHF.R.S32.HI R2, RZ, 0x1f, R9 ;  /* 0x0000001fff027819 */ /* 0x000fe40000011409 */
[----:B------:R-:W-:-:S02]  /*00d0*/  LOP3.LUT R5, R0, 0x1, R3, 0xfe, !PT ;  /* 0x0000000100057812 */ /* 0x000fc400078efe03 */
[----:B------:R-:W-:-:S04]  /*00e0*/  LEA.HI R2, R2, R9, RZ, 0x5 ;  /* 0x0000000902027211 */ /* 0x000fc800078f28ff */
[C---:B------:R-:W-:Y:S01]  /*00f0*/  LOP3.LUT R22, R2.reuse, 0x7fffffe0, RZ, 0xc0, !PT ;  /* 0x7fffffe002167812 */ /* 0x040fe200078ec0ff */
[----:B------:R-:W-:Y:S01]  /*0100*/  IMAD.SHL.U32 R21, R2, 0x4, RZ ;  /* 0x0000000402157824 */ /* 0x000fe200078e00ff */
[----:B------:R-:W-:-:S03]  /*0110*/  LEA.HI R2, R32, R5, RZ, 0x5 ;  /* 0x0000000520027211 */ /* 0x000fc600078f28ff */
[----:B------:R-:W-:Y:S01]  /*0120*/  IMAD.IADD R22, R9, 0x1, -R22 ;  /* 0x0000000109167824 */ /* 0x000fe200078e0a16 */
[----:B------:R-:W-:Y:S02]  /*0130*/  LOP3.LUT R21, R21, 0xffffff80, RZ, 0xc0, !PT ;  /* 0xffffff8015157812 */ /* 0x000fe400078ec0ff */
[----:B------:R-:W-:-:S03]  /*0140*/  LOP3.LUT R2, R2, 0x7fffffe0, RZ, 0xc0, !PT ;  /* 0x7fffffe002027812 */ /* 0x000fc600078ec0ff */
[----:B------:R-:W-:Y:S02]  /*0150*/  IMAD R7, R22, 0x2, R21 ;  /* 0x0000000216077824 */ /* 0x000fe400078e0215 */
[----:B------:R-:W-:Y:S02]  /*0160*/  IMAD.IADD R24, R5, 0x1, -R2 ;  /* 0x0000000105187824 */ /* 0x000fe400078e0a02 */
[----:B--2---:R-:W-:-:S04]  /*0170*/  IMAD.WIDE R4, R7, 0x4, R10 ;  /* 0x0000000407047825 */ /* 0x004fc800078e020a */
[----:B------:R-:W-:Y:S01]  /*0180*/  IMAD R7, R24, 0x2, R21 ;  /* 0x0000000218077824 */ /* 0x000fe200078e0215 */
[----:B------:R-:W2:Y:S03]  /*0190*/  LDG.E.EL R2, desc[UR6][R4.64] ;  /* 0x0000000604027981 */ /* 0x000ea6000c2e1900 */
[----:B------:R-:W-:Y:S01]  /*01a0*/  IMAD.WIDE R6, R7, 0x4, R10 ;  /* 0x0000000407067825 */ /* 0x000fe200078e020a */
[----:B------:R-:W2:Y:S01]  /*01b0*/  LDG.E.EL R19, desc[UR6][R4.64+0x4] ;  /* 0x0000040604137981 */ /* 0x000ea2000c2e1900 */
[----:B------:R-:W-:Y:S02]  /*01c0*/  LOP3.LUT R17, R21, 0x40, RZ, 0xfc, !PT ;  /* 0x0000004015117812 */ /* 0x000fe400078efcff */
[----:B------:R-:W-:Y:S01]  /*01d0*/  LOP3.LUT R13, R0, 0x2, R3, 0xfe, !PT ;  /* 0x00000002000d7812 */ /* 0x000fe200078efe03 */
[----:B------:R-:W3:Y:S02]  /*01e0*/  LDG.E.EL R27, desc[UR6][R6.64] ;  /* 0x00000006061b7981 */ /* 0x000ee4000c2e1900 */
[----:B------:R-:W-:Y:S01]  /*01f0*/  IMAD R31, R22, 0x2, R17 ;  /* 0x00000002161f7824 */ /* 0x000fe200078e0211 */
[----:B------:R-:W-:Y:S01]  /*0200*/  LEA.HI R8, R32, R13, RZ, 0x5 ;  /* 0x0000000d20087211 */ /* 0x000fe200078f28ff */
[----:B------:R1:W3:Y:S02]  /*0210*/  LDG.E.EL R25, desc[UR6][R6.64+0x4] ;  /* 0x0000040606197981 */ /* 0x0002e4000c2e1900 */
[----:B------:R-:W-:Y:S01]  /*0220*/  IMAD.WIDE R30, R31, 0x4, R10 ;  /* 0x000000041f1e7825 */ /* 0x000fe200078e020a */
[----:B------:R-:W-:-:S03]  /*0230*/  LOP3.LUT R8, R8, 0x7fffffe0, RZ, 0xc0, !PT ;  /* 0x7fffffe008087812 */ /* 0x000fc600078ec0ff */
[----:B------:R-:W-:Y:S02]  /*0240*/  IMAD R15, R24, 0x2, R17 ;  /* 0x00000002180f7824 */ /* 0x000fe400078e0211 */
[----:B------:R-:W-:Y:S01]  /*0250*/  IMAD.IADD R18, R13, 0x1, -R8 ;  /* 0x000000010d127824 */ /* 0x000fe200078e0a08 */
[----:B------:R-:W4:Y:S01]  /*0260*/  LDG.E.EL R30, desc[UR6][R30.64] ;  /* 0x000000061e1e7981 */ /* 0x000f22000c2e1900 */
[----:B------:R-:W-:-:S04]  /*0270*/  IMAD.WIDE R12, R15, 0x4, R10 ;  /* 0x000000040f0c7825 */ /* 0x000fc800078e020a */
[----:B------:R-:W-:Y:S02]  /*0280*/  IMAD R15, R18, 0x2, R21 ;  /* 0x00000002120f7824 */ /* 0x000fe400078e0215 */
[----:B------:R5:W4:Y:S02]  /*0290*/  LDG.E.EL R13, desc[UR6][R12.64] ;  /* 0x000000060c0d7981 */ /* 0x000b24000c2e1900 */
[----:B------:R-:W-:-:S05]  /*02a0*/  IMAD.WIDE R14, R15, 0x4, R10 ;  /* 0x000000040f0e7825 */ /* 0x000fca00078e020a */
[----:B------:R-:W4:Y:S04]  /*02b0*/  LDG.E.EL R5, desc[UR6][R14.64] ;  /* 0x000000060e057981 */ /* 0x000f28000c2e1900 */
[----:B------:R-:W4:Y:S01]  /*02c0*/  LDG.E.EL R26, desc[UR6][R14.64+0x4] ;  /* 0x000004060e1a7981 */ /* 0x000f22000c2e1900 */
[----:B-1----:R-:W-:-:S04]  /*02d0*/  LOP3.LUT R7, R0, 0x3, R3, 0xfe, !PT ;  /* 0x0000000300077812 */ /* 0x002fc800078efe03 */
[----:B------:R-:W-:-:S04]  /*02e0*/  LEA.HI R4, R32, R7, RZ, 0x5 ;  /* 0x0000000720047211 */ /* 0x000fc800078f28ff */
[----:B------:R-:W-:Y:S02]  /*02f0*/  LOP3.LUT R4, R4, 0x7fffffe0, RZ, 0xc0, !PT ;  /* 0x7fffffe004047812 */ /* 0x000fe400078ec0ff */
[----:B------:R-:W-:Y:S02]  /*0300*/  LOP3.LUT R23, R0, 0x4, R3, 0xfe, !PT ;  /* 0x0000000400177812 */ /* 0x000fe400078efe03 */
[----:B------:R-:W-:Y:S01]  /*0310*/  LOP3.LUT R29, R0, 0x7, R3, 0xfe, !PT ;  /* 0x00000007001d7812 */ /* 0x000fe200078efe03 */
[----:B------:R-:W-:Y:S01]  /*0320*/  IMAD.IADD R28, R7, 0x1, -R4 ;  /* 0x00000001071c7824 */ /* 0x000fe200078e0a04 */
[----:B------:R-:W-:Y:S02]  /*0330*/  LOP3.LUT R7, R0, 0x5, R3, 0xfe, !PT ;  /* 0x0000000500077812 */ /* 0x000fe400078efe03 */
[----:B------:R-:W-:Y:S02]  /*0340*/  LEA.HI R4, R32, R23, RZ, 0x5 ;  /* 0x0000001720047211 */ /* 0x000fe400078f28ff */
[----:B------:R-:W-:-:S02]  /*0350*/  LOP3.LUT R3, R0, 0x6, R3, 0xfe, !PT ;  /* 0x0000000600037812 */ /* 0x000fc400078efe03 */
[----:B------:R-:W-:Y:S01]  /*0360*/  LEA.HI R6, R32, R7, RZ, 0x5 ;  /* 0x0000000720067211 */ /* 0x000fe200078f28ff */
[----:B------:R-:W-:Y:S01]  /*0370*/  IMAD R35, R28, 0x2, R21 ;  /* 0x000000021c237824 */ /* 0x000fe200078e0215 */
[----:B------:R-:W-:Y:S02]  /*0380*/  LOP3.LUT R4, R4, 0x7fffffe0, RZ, 0xc0, !PT ;  /* 0x7fffffe004047812 */ /* 0x000fe400078ec0ff */
[----:B------:R-:W-:Y:S02]  /*0390*/  LEA.HI R8, R32, R3, RZ, 0x5 ;  /* 0x0000000320087211 */ /* 0x000fe400078f28ff */
[----:B------:R-:W-:Y:S01]  /*03a0*/  LOP3.LUT R6, R6, 0x7fffffe0, RZ, 0xc0, !PT ;  /* 0x7fffffe006067812 */ /* 0x000fe200078ec0ff */
[----:B------:R-:W-:Y:S01]  /*03b0*/  IMAD.IADD R36, R23, 0x1, -R4 ;  /* 0x0000000117247824 */ /* 0x000fe200078e0a04 */
[----:B0----5:R-:W-:Y:S01]  /*03c0*/  LEA.HI R12, R32, R29, RZ, 0x5 ;  /* 0x0000001d200c7211 */ /* 0x021fe200078f28ff */
[----:B------:R-:W-:Y:S01]  /*03d0*/  IMAD.WIDE R34, R35, 0x4, R10 ;  /* 0x0000000423227825 */ /* 0x000fe200078e020a */
[----:B------:R-:W-:-:S02]  /*03e0*/  LOP3.LUT R8, R8, 0x7fffffe0, RZ, 0xc0, !PT ;  /* 0x7fffffe008087812 */ /* 0x000fc400078ec0ff */
[----:B------:R-:W-:Y:S01]  /*03f0*/  LOP3.LUT R4, R12, 0x7fffffe0, RZ, 0xc0, !PT ;  /* 0x7fffffe00c047812 */ /* 0x000fe200078ec0ff */
[----:B------:R-:W-:Y:S01]  /*0400*/  IMAD.IADD R16, R7, 0x1, -R6 ;  /* 0x0000000107107824 */ /* 0x000fe200078e0a06 */
[----:B------:R-:W5:Y:S01]  /*0410*/  LDG.E.EL R37, desc[UR6][R34.64+0x4] ;  /* 0x0000040622257981 */ /* 0x000f62000c2e1900 */
[----:B------:R-:W-:Y:S02]  /*0420*/  IMAD R7, R36, 0x2, R21 ;  /* 0x0000000224077824 */ /* 0x000fe400078e0215 */
[----:B------:R-:W-:Y:S02]  /*0430*/  IMAD.IADD R12, R3, 0x1, -R8 ;  /* 0x00000001030c7824 */ /* 0x000fe400078e0a08 */
[----:B------:R0:W5:Y:S01]  /*0440*/  LDG.E.EL R8, desc[UR6][R34.64] ;  /* 0x0000000622087981 */ /* 0x000162000c2e1900 */
[----:B------:R-:W-:-:S05]  /*0450*/  IMAD.WIDE R6, R7, 0x4, R10 ;  /* 0x0000000407067825 */ /* 0x000fca00078e020a */
[----:B------:R-:W5:Y:S01]  /*0460*/  LDG.E.EL R23, desc[UR6][R6.64] ;  /* 0x0000000606177981 */ /* 0x000f62000c2e1900 */
[----:B------:R-:W-:-:S03]  /*0470*/  IMAD R3, R16, 0x2, R21 ;  /* 0x0000000210037824 */ /* 0x000fc600078e0215 */
[----:B------:R1:W5:Y:S01]  /*0480*/  LDG.E.EL R31, desc[UR6][R6.64+0x4] ;  /* 0x00000406061f7981 */ /* 0x000362000c2e1900 */
[----:B0-----:R-:W-:Y:S02]  /*0490*/  IMAD R35, R28, 0x2, R17 ;  /* 0x000000021c237824 */ /* 0x001fe400078e0211 */
[----:B------:R-:W-:-:S04]  /*04a0*/  IMAD.IADD R4, R29, 0x1, -R4 ;  /* 0x000000011d047824 */ /* 0x000fc800078e0a04 */
[----:B------:R-:W-:-:S04]  /*04b0*/  IMAD R15, R4, 0x2, R21 ;  /* 0x00000002040f7824 */ /* 0x000fc800078e0215 */
[----:B------:R-:W-:-:S05]  /*04c0*/  IMAD.WIDE R14, R15, 0x4, R10 ;  /* 0x000000040f0e7825 */ /* 0x000fca00078e020a */
[----:B------:R-:W5:Y:S04]  /*04d0*/  LDG.E.EL R34, desc[UR6][R14.64] ;  /* 0x000000060e227981 */ /* 0x000f68000c2e1900 */
[----:B------:R-:W5:Y:S01]  /*04e0*/  LDG.E.EL R29, desc[UR6][R14.64+0x4] ;  /* 0x000004060e1d7981 */ /* 0x000f62000c2e1900 */
[C---:B--2---:R-:W-:Y:S02]  /*04f0*/  FSETP.GT.AND P5, PT, R19.reuse, R2, PT ;  /* 0x000000021300720b */ /* 0x044fe40003fa4000 */
[----:B------:R-:W-:Y:S02]  /*0500*/  FSETP.NAN.AND P0, PT, R19, R19, PT ;  /* 0x000000131300720b */ /* 0x000fe40003f08000 */
[----:B---3--:R-:W-:-:S09]  /*0510*/  FSETP.GT.AND P1, PT, R25, R27, PT ;  /* 0x0000001b1900720b */ /* 0x008fd20003f24000 */
[----:B------:R-:W-:Y:S02]  /*0520*/  @!P5 SEL R19, R19, R2, P0 ;  /* 0x000000021313d207 */ /* 0x000fe40000000000 */
[----:B------:R-:W-:-:S04]  /*0530*/  FSETP.NAN.AND P0, PT, R25, R25, PT ;  /* 0x000000191900720b */ /* 0x000fc80003f08000 */
[----:B------:R-:W-:Y:S01]  /*0540*/  @!P1 SEL R25, R25, R27, P0 ;  /* 0x0000001b19199207 */ /* 0x000fe20000000000 */
[----:B------:R-:W-:Y:S01]  /*0550*/  IMAD R27, R18, 0x2, R17 ;  /* 0x00000002121b7824 */ /* 0x000fe200078e0211 */
[----:B----4-:R-:W-:-:S03]  /*0560*/  FSETP.GEU.AND P4, PT, R19, R30, PT ;  /* 0x0000001e1300720b */ /* 0x010fc60003f8e000 */
[----:B-1----:R-:W-:-:S04]  /*0570*/  IMAD.WIDE R6, R27, 0x4, R10 ;  /* 0x000000041b067825 */ /* 0x002fc800078e020a */
[----:B------:R-:W-:Y:S02]  /*0580*/  IMAD.WIDE R2, R3, 0x4, R10 ;  /* 0x0000000403027825 */ /* 0x000fe400078e020a */
[----:B------:R-:W2:Y:S01]  /*0590*/  LDG.E.EL R7, desc[UR6][R6.64] ;  /* 0x0000000606077981 */ /* 0x000ea2000c2e1900 */
[----:B------:R-:W-:Y:S02]  /*05a0*/  FSETP.GEU.AND P2, PT, R25, R13, PT ;  /* 0x0000000d1900720b */ /* 0x000fe40003f4e000 */
[C---:B------:R-:W-:Y:S01]  /*05b0*/  FSETP.NAN.AND P0, PT, R30.reuse, R30, PT ;  /* 0x0000001e1e00720b */ /* 0x040fe20003f08000 */
[----:B------:R-:W3:Y:S04]  /*05c0*/  LDG.E.EL R33, desc[UR6][R2.64] ;  /* 0x0000000602217981 */ /* 0x000ee8000c2e1900 */
[----:B------:R0:W3:Y:S01]  /*05d0*/  LDG.E.EL R20, desc[UR6][R2.64+0x4] ;  /* 0x0000040602147981 */ /* 0x0000e2000c2e1900 */
[----:B------:R-:W-:-:S02]  /*05e0*/  @P4 SEL R30, R30, R19, P0 ;  /* 0x000000131e1e4207 */ /* 0x000fc40000000000 */
[----:B------:R-:W-:Y:S01]  /*05f0*/  FSETP.GT.AND P0, PT, R26, R5, PT ;  /* 0x000000051a00720b */ /* 0x000fe20003f04000 */
[----:B0-----:R-:W-:Y:S01]  /*0600*/  IMAD.WIDE R2, R35, 0x4, R10 ;  /* 0x0000000423027825 */ /* 0x001fe200078e020a */
[----:B------:R-:W-:-:S04]  /*0610*/  FSETP.NAN.AND P3, PT, R13, R13, PT ;  /* 0x0000000d0d00720b */ /* 0x000fc80003f68000 */
[----:B------:R0:W4:Y:S01]  /*0620*/  LDG.E.EL R19, desc[UR6][R2.64] ;  /* 0x0000000602137981 */ /* 0x000122000c2e1900 */
[----:B------:R-:W-:Y:S01]  /*0630*/  @P2 SEL R13, R13, R25, P3 ;  /* 0x000000190d0d2207 */ /* 0x000fe20001800000 */
[--C-:B------:R-:W-:Y:S01]  /*0640*/  IMAD R25, R16, 0x2, R17.reuse ;  /* 0x0000000210197824 */ /* 0x100fe200078e0211 */
[----:B------:R-:W-:Y:S01]  /*0650*/  FSETP.NAN.AND P3, PT, R26, R26, PT ;  /* 0x0000001a1a00720b */ /* 0x000fe20003f68000 */
[----:B------:R-:W-:-:S03]  /*0660*/  IMAD R27, R36, 0x2, R17 ;  /* 0x00000002241b7824 */ /* 0x000fc600078e0211 */
[----:B------:R-:W-:Y:S01]  /*0670*/  @!P0 SEL R26, R26, R5, P3 ;  /* 0x000000051a1a8207 */ /* 0x000fe20001800000 */
[----:B0-----:R-:W-:Y:S01]  /*0680*/  IMAD.WIDE R2, R25, 0x4, R10 ;  /* 0x0000000419027825 */ /* 0x001fe200078e020a */
[----:B------:R-:W-:-:S03]  /*0690*/  LOP3.LUT R5, R21, 0x41, RZ, 0xfc, !PT ;  /* 0x0000004115057812 */ /* 0x000fc600078efcff */
[----:B------:R-:W-:Y:S02]  /*06a0*/  IMAD R25, R4, 0x2, R17 ;  /* 0x0000000204197824 */ /* 0x000fe400078e0211 */
[----:B------:R-:W-:Y:S02]  /*06b0*/  IMAD.WIDE R14, R27, 0x4, R10 ;  /* 0x000000041b0e7825 */ /* 0x000fe400078e020a */
[----:B------:R0:W3:Y:S02]  /*06c0*/  LDG.E.EL R27, desc[UR6][R2.64] ;  /* 0x00000006021b7981 */ /* 0x0000e4000c2e1900 */
[----:B------:R-:W-:Y:S02]  /*06d0*/  IMAD R35, R24, 0x2, R5 ;  /* 0x0000000218237824 */ /* 0x000fe400078e0205 */
[----:B------:R1:W3:Y:S01]  /*06e0*/  LDG.E.EL R6, desc[UR6][R14.64] ;  /* 0x000000060e067981 */ /* 0x0002e2000c2e1900 */
[----:B0-----:R-:W-:-:S04]  /*06f0*/  IMAD.WIDE R2, R25, 0x4, R10 ;  /* 0x0000000419027825 */ /* 0x001fc800078e020a */
[----:B------:R-:W-:Y:S02]  /*0700*/  IMAD R25, R12, 0x2, R17 ;  /* 0x000000020c197824 */ /* 0x000fe400078e0211 */
[----:B------:R-:W-:Y:S02]  /*0710*/  IMAD R17, R22, 0x2, R5 ;  /* 0x0000000216117824 */ /* 0x000fe400078e0205 */
[----:B------:R0:W3:Y:S02]  /*0720*/  LDG.E.EL R22, desc[UR6][R2.64] ;  /* 0x0000000602167981 */ /* 0x0000e4000c2e1900 */
[----:B-1----:R-:W-:-:S04]  /*0730*/  IMAD.WIDE R14, R17, 0x4, R10 ;  /* 0x00000004110e7825 */ /* 0x002fc800078e020a */
[----:B------:R-:W-:Y:S01]  /*0740*/  IMAD R28, R28, 0x2, R5 ;  /* 0x000000021c1c7824 */ /* 0x000fe200078e0205 */
[----:B------:R1:W3:Y:S01]  /*0750*/  LDG.E.EL R17, desc[UR6][R14.64] ;  /* 0x000000060e117981 */ /* 0x0002e2000c2e1900 */
[----:B0-----:R-:W-:-:S04]  /*0760*/  IMAD.WIDE R2, R35, 0x4, R10 ;  /* 0x0000000423027825 */ /* 0x001fc800078e020a */
[----:B-1----:R-:W-:Y:S02]  /*0770*/  IMAD R15, R18, 0x2, R5 ;  /* 0x00000002120f7824 */ /* 0x002fe400078e0205 */
[----:B------:R0:W3:Y:S01]  /*0780*/  LDG.E.EL R18, desc[UR6][R2.64] ;  /* 0x0000000602127981 */ /* 0x0000e2000c2e1900 */
[----:B------:R-:W-:Y:S02]  /*0790*/  IMAD R21, R12, 0x2, R21 ;  /* 0x000000020c157824 */ /* 0x000fe400078e0215 */
[----:B------:R-:W-:-:S04]  /*07a0*/  IMAD.WIDE R24, R25, 0x4, R10 ;  /* 0x0000000419187825 */ /* 0x000fc800078e020a */
[--C-:B------:R-:W-:Y:S02]  /*07b0*/  IMAD.WIDE R14, R15, 0x4, R10.reuse ;  /* 0x000000040f0e7825 */ /* 0x100fe400078e020a */
[----:B------:R-:W3:Y:S02]  /*07c0*/  LDG.E.EL R24, desc[UR6][R24.64] ;  /* 0x0000000618187981 */ /* 0x000ee4000c2e1900 */
[----:B0-----:R-:W-:-:S04]  /*07d0*/  IMAD.WIDE R2, R28, 0x4, R10 ;  /* 0x000000041c027825 */ /* 0x001fc800078e020a */
[----:B------:R-:W-:Y:S01]  /*07e0*/  IMAD R35, R16, 0x2, R5 ;  /* 0x0000000210237824 */ /* 0x000fe200078e0205 */
[----:B------:R0:W3:Y:S04]  /*07f0*/  LDG.E.EL R28, desc[UR6][R2.64] ;  /* 0x00000006021c7981 */ /* 0x0000e8000c2e1900 */
[----:B------:R1:W3:Y:S01]  /*0800*/  LDG.E.EL R16, desc[UR6][R14.64] ;  /* 0x000000060e107981 */ /* 0x0002e2000c2e1900 */
[----:B0-----:R-:W-:-:S04]  /*0810*/  IMAD.WIDE R2, R21, 0x4, R10 ;  /* 0x0000000415027825 */ /* 0x001fc800078e020a */
[----:B-1----:R-:W-:Y:S01]  /*0820*/  IMAD.WIDE R14, R35, 0x4, R10 ;  /* 0x00000004230e7825 */ /* 0x002fe200078e020a */
[----:B------:R-:W3:Y:S04]  /*0830*/  LDG.E.EL R25, desc[UR6][R2.64] ;  /* 0x0000000602197981 */ /* 0x000ee8000c2e1900 */
[----:B------:R0:W3:Y:S04]  /*0840*/  LDG.E.EL R35, desc[UR6][R2.64+0x4] ;  /* 0x0000040602237981 */ /* 0x0000e8000c2e1900 */
[----:B------:R1:W3:Y:S01]  /*0850*/  LDG.E.EL R21, desc[UR6][R14.64] ;  /* 0x000000060e157981 */ /* 0x0002e2000c2e1900 */
[----:B-----5:R-:W-:-:S02]  /*0860*/  FSETP.GT.AND P3, PT, R37, R8, PT ;  /* 0x000000082500720b */ /* 0x020fc40003f64000 */
[----:B------:R-:W-:-:S11]  /*0870*/  FSETP.NAN.AND P6, PT, R37, R37, PT ;  /* 0x000000252500720b */ /* 0x000fd60003fc8000 */
[----:B------:R-:W-:Y:S02]  /*0880*/  @!P3 SEL R37, R37, R8, P6 ;  /* 0x000000082525b207 */ /* 0x000fe40003000000 */
[----:B------:R-:W-:-:S04]  /*0890*/  SEL R8, RZ, 0x1, !P5 ;  /* 0x00000001ff087807 */ /* 0x000fc80006800000 */
[----:B------:R-:W-:Y:S02]  /*08a0*/  SEL R8, R8, 0x2, P4 ;  /* 0x0000000208087807 */ /* 0x000fe40002000000 */
[----:B0-----:R-:W-:Y:S02]  /*08b0*/  SEL R3, RZ, 0x1, !P0 ;  /* 0x00000001ff037807 */ /* 0x001fe40004000000 */
[----:B------:R-:W-:Y:S01]  /*08c0*/  SEL R2, RZ, 0x1, !P3 ;  /* 0x00000001ff027807 */ /* 0x000fe20005800000 */
[----:B-1----:R-:W-:-:S04]  /*08d0*/  IMAD R15, R12, 0x2, R5 ;  /* 0x000000020c0f7824 */ /* 0x002fc800078e0205 */
[----:B------:R-:W-:Y:S01]  /*08e0*/  IMAD.WIDE R14, R15, 0x4, R10 ;  /* 0x000000040f0e7825 */ /* 0x000fe200078e020a */
[-C--:B--2---:R-:W-:Y:S02]  /*08f0*/  FSETP.GEU.AND P5, PT, R26, R7.reuse, PT ;  /* 0x000000071a00720b */ /* 0x084fe40003fae000 */
[----:B------:R-:W-:-:S11]  /*0900*/  FSETP.NAN.AND P6, PT, R7, R7, PT ;  /* 0x000000070700720b */ /* 0x000fd60003fc8000 */
[----:B------:R-:W-:Y:S02]  /*0910*/  @P5 SEL R7, R7, R26, P6 ;  /* 0x0000001a07075207 */ /* 0x000fe40003000000 */
[----:B------:R-:W-:Y:S02]  /*0920*/  SEL R26, RZ, 0x1, !P1 ;  /* 0x00000001ff1a7807 */ /* 0x000fe40004800000 */
[----:B------:R-:W-:Y:S02]  /*0930*/  FSETP.GT.AND P1, PT, R31, R23, PT ;  /* 0x000000171f00720b */ /* 0x000fe40003f24000 */
[-C--:B----4-:R-:W-:Y:S02]  /*0940*/  FSETP.GEU.AND P4, PT, R37, R19.reuse, PT ;  /* 0x000000132500720b */ /* 0x090fe40003f8e000 */
[----:B------:R-:W-:Y:S02]  /*0950*/  FSETP.NAN.AND P6, PT, R19, R19, PT ;  /* 0x000000131300720b */ /* 0x000fe40003fc8000 */
[----:B------:R-:W-:-:S02]  /*0960*/  SEL R26, R26, 0x2, P2 ;  /* 0x000000021a1a7807 */ /* 0x000fc40001000000 */
[----:B---3--:R-:W-:-:S07]  /*0970*/  FSETP.GT.AND P2, PT, R20, R33, PT ;  /* 0x000000211400720b */ /* 0x008fce0003f44000 */
[----:B------:R-:W-:Y:S02]  /*0980*/  @P4 SEL R19, R19, R37, P6 ;  /* 0x0000002513134207 */ /* 0x000fe40003000000 */
[----:B------:R-:W-:-:S04]  /*0990*/  FSETP.NAN.AND P6, PT, R31, R31, PT ;  /* 0x0000001f1f00720b */ /* 0x000fc80003fc8000 */
[----:B------:R-:W-:Y:S02]  /*09a0*/  @!P1 SEL R31, R31, R23, P6 ;  /* 0x000000171f1f9207 */ /* 0x000fe40003000000 */
[C---:B------:R-:W-:Y:S02]  /*09b0*/  FSETP.NAN.AND P6, PT, R20.reuse, R20, PT ;  /* 0x000000141400720b */ /* 0x040fe40003fc8000 */
[----:B------:R-:W-:Y:S02]  /*09c0*/  FSETP.GEU.AND P0, PT, R31, R6, PT ;  /* 0x000000061f00720b */ /* 0x000fe40003f0e000 */
[----:B------:R-:W-:-:S04]  /*09d0*/  @!P2 SEL R20, R20, R33, P6 ;  /* 0x000000211414a207 */ /* 0x000fc80003000000 */
[----:B------:R-:W-:Y:S02]  /*09e0*/  FSETP.GEU.AND P3, PT, R20, R27, PT ;  /* 0x0000001b1400720b */ /* 0x000fe40003f6e000 */
[C---:B------:R-:W-:Y:S02]  /*09f0*/  FSETP.NAN.AND P6, PT, R6.reuse, R6, PT ;  /* 0x000000060600720b */ /* 0x040fe40003fc8000 */
[----:B------:R-:W-:Y:S02]  /*0a00*/  SEL R23, RZ, 0x1, !P1 ;  /* 0x00000001ff177807 */ /* 0x000fe40004800000 */
[----:B------:R-:W-:Y:S02]  /*0a10*/  FSETP.GT.AND P1, PT, R29, R34, PT ;  /* 0x000000221d00720b */ /* 0x000fe40003f24000 */
[----:B------:R-:W-:Y:S02]  /*0a20*/  @P0 SEL R6, R6, R31, P6 ;  /* 0x0000001f06060207 */ /* 0x000fe40003000000 */
[C---:B------:R-:W-:Y:S01]  /*0a30*/  FSETP.NAN.AND P6, PT, R27.reuse, R27, PT ;  /* 0x0000001b1b00720b */ /* 0x040fe20003fc8000 */
[----:B------:R0:W2:Y:S03]  /*0a40*/  LDG.E.EL R31, desc[UR6][R14.64] ;  /* 0x000000060e1f7981 */ /* 0x0000a6000c2e1900 */
[----:B------:R-:W-:-:S02]  /*0a50*/  @P3 SEL R27, R27, R20, P6 ;  /* 0x000000141b1b3207 */ /* 0x000fc40003000000 */
[----:B------:R-:W-:Y:S02]  /*0a60*/  SEL R20, RZ, 0x1, !P2 ;  /* 0x00000001ff147807 */ /* 0x000fe40005000000 */
[----:B------:R-:W-:-:S04]  /*0a70*/  FSETP.NAN.AND P6, PT, R29, R29, PT ;  /* 0x0000001d1d00720b */ /* 0x000fc80003fc8000 */
[----:B------:R-:W-:Y:S02]  /*0a80*/  @!P1 SEL R29, R29, R34, P6 ;  /* 0x000000221d1d9207 */ /* 0x000fe40003000000 */
[----:B------:R-:W-:Y:S02]  /*0a90*/  SEL R34, R3, 0x2, P5 ;  /* 0x0000000203227807 */ /* 0x000fe40002800000 */
[----:B------:R-:W-:Y:S02]  /*0aa0*/  FSETP.GEU.AND P6, PT, R29, R22, PT ;  /* 0x000000161d00720b */ /* 0x000fe40003fce000 */
[----:B------:R-:W-:Y:S02]  /*0ab0*/  LEA.HI R3, R32, R9, RZ, 0xa ;  /* 0x0000000920037211 */ /* 0x000fe400078f50ff */
[----:B------:R-:W1:Y:S01]  /*0ac0*/  LDC.64 R32, c[0x0][0x230] ;  /* 0x00008c00ff207b82 */ /* 0x000e620000000a00 */
[C---:B------:R-:W-:Y:S02]  /*0ad0*/  FSETP.GT.AND P2, PT, R35.reuse, R25, PT ;  /* 0x000000192300720b */ /* 0x040fe40003f44000 */
[----:B------:R-:W-:-:S11]  /*0ae0*/  FSETP.NAN.AND P5, PT, R35, R35, PT ;  /* 0x000000232300720b */ /* 0x000fd60003fa8000 */
[----:B------:R-:W-:-:S04]  /*0af0*/  @!P2 SEL R35, R35, R25, P5 ;  /* 0x000000192323a207 */ /* 0x000fc80002800000 */
[----:B------:R-:W-:Y:S02]  /*0b00*/  FSETP.GEU.AND P5, PT, R35, R24, PT ;  /* 0x000000182300720b */ /* 0x000fe40003fae000 */
[----:B------:R-:W-:Y:S02]  /*0b10*/  SEL R25, RZ, 0x1, !P1 ;  /* 0x00000001ff197807 */ /* 0x000fe40004800000 */
[----:B------:R-:W-:-:S04]  /*0b20*/  FSETP.NAN.AND P1, PT, R22, R22, PT ;  /* 0x000000161600720b */ /* 0x000fc80003f28000 */
[----:B------:R-:W-:Y:S02]  /*0b30*/  @P6 SEL R22, R22, R29, P1 ;  /* 0x0000001d16166207 */ /* 0x000fe40000800000 */
[C---:B------:R-:W-:Y:S02]  /*0b40*/  FSETP.NAN.AND P1, PT, R24.reuse, R24, PT ;  /* 0x000000181800720b */ /* 0x040fe40003f28000 */
[----:B------:R-:W-:Y:S02]  /*0b50*/  SHF.R.S32.HI R3, RZ, 0xa, R3 ;  /* 0x0000000aff037819 */ /* 0x000fe40000011403 */
[----:B------:R-:W-:Y:S02]  /*0b60*/  @P5 SEL R24, R24, R35, P1 ;  /* 0x0000002318185207 */ /* 0x000fe40000800000 */
[----:B------:R-:W-:Y:S02]  /*0b70*/  FSETP.GEU.AND P1, PT, R27, R21, PT ;  /* 0x000000151b00720b */ /* 0x000fe40003f2e000 */
[----:B------:R-:W-:-:S02]  /*0b80*/  SEL R35, R2, 0x2, P4 ;  /* 0x0000000202237807 */ /* 0x000fc40002000000 */
[----:B------:R-:W-:Y:S02]  /*0b90*/  FSETP.GEU.AND P4, PT, R19, R28, PT ;  /* 0x0000001c1300720b */ /* 0x000fe40003f8e000 */
[----:B------:R-:W-:Y:S02]  /*0ba0*/  LEA.HI R2, R3, R3, RZ, 0x6 ;  /* 0x0000000303027211 */ /* 0x000fe400078f30ff */
[----:B------:R-:W-:Y:S02]  /*0bb0*/  SEL R29, RZ, 0x1, !P2 ;  /* 0x00000001ff1d7807 */ /* 0x000fe40005000000 */
[----:B------:R-:W-:Y:S02]  /*0bc0*/  LOP3.LUT R2, R2, 0xffffffc0, RZ, 0xc0, !PT ;  /* 0xffffffc002027812 */ /* 0x000fe400078ec0ff */
[----:B------:R-:W-:-:S03]  /*0bd0*/  FSETP.NAN.AND P2, PT, R21, R21, PT ;  /* 0x000000151500720b */ /* 0x000fc60003f48000 */
[----:B------:R-:W-:Y:S01]  /*0be0*/  IMAD.IADD R37, R3, 0x1, -R2 ;  /* 0x0000000103257824 */ /* 0x000fe200078e0a02 */
[----:B------:R-:W-:Y:S02]  /*0bf0*/  @P1 FSEL R21, R21, R27, P2 ;  /* 0x0000001b15151208 */ /* 0x000fe40001000000 */
[----:B------:R-:W-:Y:S01]  /*0c00*/  FSETP.NAN.AND P2, PT, R28, R28, PT ;  /* 0x0000001c1c00720b */ /* 0x000fe20003f48000 */
[----:B-1----:R-:W-:-:S03]  /*0c10*/  IMAD.WIDE R32, R37, 0x4, R32 ;  /* 0x0000000425207825 */ /* 0x002fc600078e0220 */
[----:B------:R-:W-:Y:S02]  /*0c20*/  @P4 FSEL R28, R28, R19, P2 ;  /* 0x000000131c1c4208 */ /* 0x000fe40001000000 */
[-C--:B------:R-:W-:Y:S01]  /*0c30*/  FSETP.GEU.AND P2, PT, R13, R18.reuse, PT ;  /* 0x000000120d00720b */ /* 0x080fe20003f4e000 */
[----:B------:R-:W3:Y:S01]  /*0c40*/  LDG.E.EL R32, desc[UR6][R32.64] ;  /* 0x0000000620207981 */ /* 0x000ee2000c2e1900 */
[--C-:B------:R-:W-:Y:S01]  /*0c50*/  IMAD R3, R36, 0x2, R5.reuse ;  /* 0x0000000224037824 */ /* 0x100fe200078e0205 */
[----:B------:R-:W-:Y:S01]  /*0c60*/  SEL R35, R35, 0x3, P4 ;  /* 0x0000000323237807 */ /* 0x000fe20002000000 */
[----:B------:R-:W-:Y:S01]  /*0c70*/  IMAD R5, R4, 0x2, R5 ;  /* 0x0000000204057824 */ /* 0x000fe200078e0205 */
[----:B------:R-:W-:Y:S01]  /*0c80*/  FSETP.NAN.AND P4, PT, R18, R18, PT ;  /* 0x000000121200720b */ /* 0x000fe20003f88000 */
[----:B------:R-:W-:-:S04]  /*0c90*/  IMAD.WIDE R2, R3, 0x4, R10 ;  /* 0x0000000403027825 */ /* 0x000fc800078e020a */
[----:B------:R-:W-:Y:S01]  /*0ca0*/  IMAD.WIDE R10, R5, 0x4, R10 ;  /* 0x00000004050a7825 */ /* 0x000fe200078e020a */
[----:B------:R1:W4:Y:S01]  /*0cb0*/  LDG.E.EL R19, desc[UR6][R2.64] ;  /* 0x0000000602137981 */ /* 0x000322000c2e1900 */
[----:B------:R-:W5:Y:S01]  /*0cc0*/  LDC.64 R4, c[0x0][0x228] ;  /* 0x00008a00ff047b82 */ /* 0x000f620000000a00 */
[----:B------:R-:W-:Y:S02]  /*0cd0*/  @P2 FSEL R18, R18, R13, P4 ;  /* 0x0000000d12122208 */ /* 0x000fe40002000000 */
[----:B------:R-:W-:Y:S01]  /*0ce0*/  FSETP.GEU.AND P4, PT, R30, R17, PT ;  /* 0x000000111e00720b */ /* 0x000fe20003f8e000 */
[----:B------:R-:W4:Y:S04]  /*0cf0*/  LDG.E.EL R33, desc[UR6][R10.64] ;  /* 0x000000060a217981 */ /* 0x000f28000c2e1900 */
[----:B------:R-:W5:Y:S01]  /*0d00*/  LDC.64 R12, c[0x0][0x210] ;  /* 0x00008400ff0c7b82 */ /* 0x000f620000000a00 */
[----:B0-----:R-:W-:-:S07]  /*0d10*/  SEL R14, R26, 0x3, P2 ;  /* 0x000000031a0e7807 */ /* 0x001fce0001000000 */
[----:B-1----:R-:W0:Y:S01]  /*0d20*/  LDC.64 R2, c[0x0][0x220] ;  /* 0x00008800ff027b82 */ /* 0x002e220000000a00 */
[----:B------:R-:W-:-:S04]  /*0d30*/  FSETP.NAN.AND P2, PT, R17, R17, PT ;  /* 0x000000111100720b */ /* 0x000fc80003f48000 */
[----:B------:R-:W-:Y:S02]  /*0d40*/  @P4 FSEL R17, R17, R30, P2 ;  /* 0x0000001e11114208 */ /* 0x000fe40001000000 */
[-C--:B------:R-:W-:Y:S01]  /*0d50*/  FSETP.GEU.AND P2, PT, R7, R16.reuse, PT ;  /* 0x000000100700720b */ /* 0x080fe20003f4e000 */
[----:B-----5:R-:W-:Y:S01]  /*0d60*/  IMAD.WIDE R4, R37, 0x4, R4 ;  /* 0x0000000425047825 */ /* 0x020fe200078e0204 */
[----:B------:R-:W-:Y:S01]  /*0d70*/  SEL R15, R8, 0x3, P4 ;  /* 0x00000003080f7807 */ /* 0x000fe20002000000 */
[----:B------:R-:W1:Y:S01]  /*0d80*/  LDC.64 R26, c[0x0][0x238] ;  /* 0x00008e00ff1a7b82 */ /* 0x000e620000000a00 */
[----:B------:R-:W-:Y:S01]  /*0d90*/  FSETP.NAN.AND P4, PT, R16, R16, PT ;  /* 0x000000101000720b */ /* 0x000fe20003f88000 */
[----:B------:R-:W-:-:S08]  /*0da0*/  IMAD.WIDE R12, R9, 0x4, R12 ;  /* 0x00000004090c7825 */ /* 0x000fd000078e020c */
[----:B------:R-:W-:Y:S01]  /*0db0*/  @P2 FSEL R16, R16, R7, P4 ;  /* 0x0000000710102208 */ /* 0x000fe20002000000 */
[----:B------:R-:W5:Y:S01]  /*0dc0*/  LDG.E.128 R8, desc[UR6][R12.64] ;  /* 0x000000060c087981 */ /* 0x000f62000c1e1d00 */
[----:B0-----:R-:W-:-:S03]  /*0dd0*/  IMAD.WIDE R2, R37, 0x4, R2 ;  /* 0x0000000425027825 */ /* 0x001fc600078e0202 */
[----:B------:R0:W5:Y:S04]  /*0de0*/  LDG.E.EL R7, desc[UR6][R4.64] ;  /* 0x0000000604077981 */ /* 0x000168000c2e1900 */
[----:B------:R0:W5:Y:S02]  /*0df0*/  LDG.E.EL R30, desc[UR6][R2.64] ;  /* 0x00000006021e7981 */ /* 0x000164000c2e1900 */
[----:B0-----:R-:W0:Y:S01]  /*0e00*/  LDC.64 R4, c[0x0][0x240] ;  /* 0x00009000ff047b82 */ /* 0x001e220000000a00 */
[----:B------:R-:W-:Y:S02]  /*0e10*/  PRMT R2, R15, 0x3340, R14 ;  /* 0x000033400f027816 */ /* 0x000fe4000000000e */
[----:B------:R-:W5:Y:S01]  /*0e20*/  LDG.E.128 R12, desc[UR6][R12.64+0x10] ;  /* 0x000010060c0c7981 */ /* 0x000f62000c1e1d00 */
[----:B-1----:R-:W-:-:S05]  /*0e30*/  IMAD.WIDE R26, R37, 0x4, R26 ;  /* 0x00000004251a7825 */ /* 0x002fca00078e021a */
[----:B------:R1:W5:Y:S01]  /*0e40*/  LDG.E.EL R3, desc[UR6][R26.64] ;  /* 0x000000061a037981 */ /* 0x000362000c2e1900 */
[----:B0-----:R-:W-:-:S05]  /*0e50*/  IMAD.WIDE R36, R37, 0x4, R4 ;  /* 0x0000000425247825 */ /* 0x001fca00078e0204 */
[----:B------:R-:W5:Y:S01]  /*0e60*/  LDG.E.EL R4, desc[UR6][R36.64] ;  /* 0x0000000624047981 */ /* 0x000f62000c2e1900 */
[----:B------:R-:W-:Y:S02]  /*0e70*/  SEL R34, R34, 0x3, P2 ;  /* 0x0000000322227807 */ /* 0x000fe40001000000 */
[----:B------:R-:W-:Y:S02]  /*0e80*/  SEL R20, R20, 0x2, P3 ;  /* 0x0000000214147807 */ /* 0x000fe40001800000 */
[----:B------:R-:W-:Y:S02]  /*0e90*/  SEL R29, R29, 0x2, P5 ;  /* 0x000000021d1d7807 */ /* 0x000fe40002800000 */
[----:B------:R-:W-:Y:S02]  /*0ea0*/  SEL R23, R23, 0x2, P0 ;  /* 0x0000000217177807 */ /* 0x000fe40000000000 */
[----:B------:R-:W-:Y:S02]  /*0eb0*/  SEL R25, R25, 0x2, P6 ;  /* 0x0000000219197807 */ /* 0x000fe40003000000 */
[----:B------:R-:W-:Y:S01]  /*0ec0*/  SEL R20, R20, 0x3, P1 ;  /* 0x0000000314147807 */ /* 0x000fe20000800000 */
[----:B------:R-:W0:Y:S01]  /*0ed0*/  S2UR UR5, SR_CgaCtaId ;  /* 0x00000000000579c3 */ /* 0x000e220000008800 */
[----:B------:R-:W-:Y:S01]  /*0ee0*/  UMOV UR4, 0x400 ;  /* 0x0000040000047882 */ /* 0x000fe20000000000 */
[----:B------:R-:W-:-:S04]  /*0ef0*/  PRMT R5, R34, 0x3340, R35 ;  /* 0x0000334022057816 */ /* 0x000fc80000000023 */
[----:B------:R-:W-:Y:S02]  /*0f00*/  PRMT R2, R2, 0x5410, R5 ;  /* 0x0000541002027816 */ /* 0x000fe40000000005 */
[----:B------:R-:W1:Y:S01]  /*0f10*/  LDC.64 R34, c[0x0][0x250] ;  /* 0x00009400ff227b82 */ /* 0x000e620000000a00 */
[----:B0-----:R-:W-:Y:S01]  /*0f20*/  UPRMT UR4, UR5, 0x654, UR4 ;  /* 0x0000065405047896 */ /* 0x001fe20008000004 */
[-C--:B--2---:R-:W-:Y:S02]  /*0f30*/  FSETP.GEU.AND P0, PT, R24, R31.reuse, PT ;  /* 0x0000001f1800720b */ /* 0x084fe40003f0e000 */
[----:B------:R-:W-:Y:S02]  /*0f40*/  FSETP.NAN.AND P6, PT, R31, R31, PT ;  /* 0x0000001f1f00720b */ /* 0x000fe40003fc8000 */
[----:B------:R-:W-:-:S09]  /*0f50*/  SEL R29, R29, 0x3, P0 ;  /* 0x000000031d1d7807 */ /* 0x000fd20000000000 */
[----:B------:R-:W-:Y:S01]  /*0f60*/  @P0 FSEL R31, R31, R24, P6 ;  /* 0x000000181f1f0208 */ /* 0x000fe20003000000 */
[----:B---3--:R-:W-:-:S06]  /*0f70*/  FADD R32, R32, 9.9999997473787516356e-06 ;  /* 0x3727c5ac20207421 */ /* 0x008fcc0000000000 */
[----:B------:R-:W0:Y:S01]  /*0f80*/  MUFU.SQRT R32, R32 ;  /* 0x0000002000207308 */ /* 0x000e220000002000 */
[-C--:B----4-:R-:W-:Y:S02]  /*0f90*/  FSETP.GEU.AND P4, PT, R6, R19.reuse, PT ;  /* 0x000000130600720b */ /* 0x090fe40003f8e000 */
[----:B------:R-:W-:Y:S02]  /*0fa0*/  FSETP.NAN.AND P2, PT, R19, R19, PT ;  /* 0x000000131300720b */ /* 0x000fe40003f48000 */
[----:B0-----:R-:W-:-:S09]  /*0fb0*/  FSETP.GT.AND P3, PT, R32, 8.50705917302346158658e+37, PT ;  /* 0x7e8000002000780b */ /* 0x001fd20003f64000 */
[----:B------:R-:W-:Y:S02]  /*0fc0*/  @P4 FSEL R19, R19, R6, P2 ;  /* 0x0000000613134208 */ /* 0x000fe40001000000 */
[----:B------:R-:W0:Y:S01]  /*0fd0*/  S2R R6, SR_TID.X ;  /* 0x0000000000067919 */ /* 0x000e220000002100 */
[----:B------:R-:W-:Y:S02]  /*0fe0*/  FSETP.GEU.AND P5, PT, R32, 1.175494350822287508e-38, PT ;  /* 0x008000002000780b */ /* 0x000fe40003fae000 */
[----:B------:R-:W-:Y:S01]  /*0ff0*/  FSETP.GEU.AND P2, PT, R22, R33, PT ;  /* 0x000000211600720b */ /* 0x000fe20003f4e000 */
[----:B------:R-:W-:-:S10]  /*1000*/  @P3 FMUL R32, R32, 0.25 ;  /* 0x3e80000020203820 */ /* 0x000fd40000400000 */
[----:B------:R-:W-:Y:S01]  /*1010*/  @!P5 FMUL R32, R32, 16777216 ;  /* 0x4b8000002020d820 */ /* 0x000fe20000400000 */
[----:B------:R-:W-:-:S05]  /*1020*/  FSETP.NAN.AND P1, PT, R33, R33, PT ;  /* 0x000000212100720b */ /* 0x000fca0003f28000 */
[----:B------:R-:W2:Y:S01]  /*1030*/  MUFU.RCP R32, R32 ;  /* 0x0000002000207308 */ /* 0x000ea20000001000 */
[----:B-1----:R-:W-:Y:S01]  /*1040*/  SEL R26, R25, 0x3, P2 ;  /* 0x00000003191a7807 */ /* 0x002fe20001000000 */
[--C-:B-----5:R-:W-:Y:S01]  /*1050*/  FADD R9, R9, R30.reuse ;  /* 0x0000001e09097221 */ /* 0x120fe20000000000 */
[----:B------:R-:W-:-:S03]  /*1060*/  FADD R8, R8, R30 ;  /* 0x0000001e08087221 */ /* 0x000fc60000000000 */
[----:B------:R-:W-:Y:S01]  /*1070*/  FADD R18, R9, R18 ;  /* 0x0000001209127221 */ /* 0x000fe20000000000 */
[----:B------:R-:W-:Y:S01]  /*1080*/  IMAD.MOV.U32 R9, RZ, RZ, 0x3e800000 ;  /* 0x3e800000ff097424 */ /* 0x000fe200078e00ff */
[----:B------:R-:W-:Y:S01]  /*1090*/  @P2 FSEL R33, R33, R22, P1 ;  /* 0x0000001621212208 */ /* 0x000fe20000800000 */
[--C-:B------:R-:W-:Y:S01]  /*10a0*/  FADD R25, R11, R30.reuse ;  /* 0x0000001e0b197221 */ /* 0x100fe20000000000 */
[--C-:B------:R-:W-:Y:S01]  /*10b0*/  FADD R11, R10, R30.reuse ;  /* 0x0000001e0a0b7221 */ /* 0x100fe20000000000 */
[----:B------:R-:W-:Y:S01]  /*10c0*/  FADD R22, R8, R17 ;  /* 0x0000001108167221 */ /* 0x000fe20000000000 */
[----:B------:R-:W-:Y:S01]  /*10d0*/  FSEL R9, R9, 1, P3 ;  /* 0x3f80000009097808 */ /* 0x000fe20001800000 */
[--C-:B------:R-:W-:Y:S01]  /*10e0*/  FADD R8, R15, R30.reuse ;  /* 0x0000001e0f087221 */ /* 0x100fe20000000000 */
[--C-:B------:R-:W-:Y:S01]  /*10f0*/  FADD R12, R12, R30.reuse ;  /* 0x0000001e0c0c7221 */ /* 0x100fe20000000000 */
[--C-:B------:R-:W-:Y:S01]  /*1100*/  FADD R14, R14, R30.reuse ;  /* 0x0000001e0e0e7221 */ /* 0x100fe20000000000 */
[----:B------:R-:W-:Y:S01]  /*1110*/  FADD R30, R13, R30 ;  /* 0x0000001e0d1e7221 */ /* 0x000fe20000000000 */
[----:B------:R-:W-:Y:S01]  /*1120*/  FADD R10, R11, R16 ;  /* 0x000000100b0a7221 */ /* 0x000fe20000000000 */
[----:B------:R-:W-:Y:S01]  /*1130*/  FADD R28, R25, R28 ;  /* 0x0000001c191c7221 */ /* 0x000fe20000000000 */
[----:B------:R-:W-:Y:S01]  /*1140*/  FADD R16, R8, R33 ;  /* 0x0000002108107221 */ /* 0x000fe20000000000 */
[----:B------:R-:W-:Y:S01]  /*1150*/  @!P5 FMUL R9, R9, 16777216 ;  /* 0x4b8000000909d820 */ /* 0x000fe20000400000 */
[----:B0-----:R-:W-:-:S02]  /*1160*/  IMAD.SHL.U32 R8, R6, 0x8, RZ ;  /* 0x0000000806087824 */ /* 0x001fc400078e00ff */
[----:B------:R-:W-:Y:S01]  /*1170*/  FADD R30, R30, R21 ;  /* 0x000000151e1e7221 */ /* 0x000fe20000000000 */
[----:B------:R-:W-:Y:S01]  /*1180*/  FADD R14, R14, R31 ;  /* 0x0000001f0e0e7221 */ /* 0x000fe20000000000 */
[----:B------:R-:W-:Y:S01]  /*1190*/  FADD R12, R12, R19 ;  /* 0x000000130c0c7221 */ /* 0x000fe20000000000 */
[----:B--2---:R-:W-:Y:S01]  /*11a0*/  FMUL R32, R32, R9 ;  /* 0x0000000920207220 */ /* 0x004fe20000400000 */
[----:B------:R-:W-:Y:S01]  /*11b0*/  FADD R11, -R7, R28 ;  /* 0x0000001c070b7221 */ /* 0x000fe20000000100 */
[----:B------:R-:W-:Y:S01]  /*11c0*/  SEL R23, R23, 0x3, P4 ;  /* 0x0000000317177807 */ /* 0x000fe20002000000 */
[C---:B------:R-:W-:Y:S01]  /*11d0*/  FADD R13, -R7.reuse, R30 ;  /* 0x0000001e070d7221 */ /* 0x040fe20000000100 */
[----:B------:R-:W-:Y:S01]  /*11e0*/  LOP3.LUT R21, R8, 0x3f8, RZ, 0xc0, !PT ;  /* 0x000003f808157812 */ /* 0x000fe200078ec0ff */
[C---:B------:R-:W-:Y:S01]  /*11f0*/  FADD R8, -R7.reuse, R22 ;  /* 0x0000001607087221 */ /* 0x040fe20000000100 */
[C---:B------:R-:W-:Y:S01]  /*1200*/  FADD R9, -R7.reuse, R18 ;  /* 0x0000001207097221 */ /* 0x040fe20000000100 */
[C---:B------:R-:W-:Y:S01]  /*1210*/  FADD R10, -R7.reuse, R10 ;  /* 0x0000000a070a7221 */ /* 0x040fe20000000100 */
[C---:B------:R-:W-:Y:S01]  /*1220*/  FADD R12, -R7.reuse, R12 ;  /* 0x0000000c070c7221 */ /* 0x040fe20000000100 */
[C---:B------:R-:W-:Y:S01]  /*1230*/  FADD R14, -R7.reuse, R14 ;  /* 0x0000000e070e7221 */ /* 0x040fe20000000100 */
[----:B------:R-:W-:Y:S01]  /*1240*/  FADD R15, -R7, R16 ;  /* 0x00000010070f7221 */ /* 0x000fe20000000100 */
[C---:B------:R-:W-:Y:S01]  /*1250*/  FMUL R27, R32.reuse, R11 ;  /* 0x0000000b201b7220 */ /* 0x040fe20000400000 */
[----:B------:R-:W-:Y:S01]  /*1260*/  PRMT R20, R23, 0x3340, R20 ;  /* 0x0000334017147816 */ /* 0x000fe20000000014 */
[C---:B------:R-:W-:Y:S01]  /*1270*/  FMUL R7, R32.reuse, R13 ;  /* 0x0000000d20077220 */ /* 0x040fe20000400000 */
[----:B------:R-:W-:Y:S01]  /*1280*/  PRMT R23, R29, 0x3340, R26 ;  /* 0x000033401d177816 */ /* 0x000fe2000000001a */
[C---:B------:R-:W-:Y:S01]  /*1290*/  FMUL R19, R32.reuse, R14 ;  /* 0x0000000e20137220 */ /* 0x040fe20000400000 */
[C---:B------:R-:W-:Y:S01]  /*12a0*/  FMUL R25, R32.reuse, R12 ;  /* 0x0000000c20197220 */ /* 0x040fe20000400000 */
[C---:B------:R-:W-:Y:S01]  /*12b0*/  FMUL R29, R32.reuse, R10 ;  /* 0x0000000a201d7220 */ /* 0x040fe20000400000 */
[C---:B------:R-:W-:Y:S01]  /*12c0*/  FMUL R31, R32.reuse, R9 ;  /* 0x00000009201f7220 */ /* 0x040fe20000400000 */
[C---:B------:R-:W-:Y:S01]  /*12d0*/  FMUL R33, R32.reuse, R8 ;  /* 0x0000000820217220 */ /* 0x040fe20000400000 */
[----:B------:R-:W-:Y:S01]  /*12e0*/  FMUL R17, R32, R15 ;  /* 0x0000000f20117220 */ /* 0x000fe20000400000 */
[C-C-:B------:R-:W-:Y:S01]  /*12f0*/  FFMA R27, R3.reuse, R27, R4.reuse ;  /* 0x0000001b031b7223 */ /* 0x140fe20000000004 */
[----:B------:R-:W-:Y:S01]  /*1300*/  LOP3.LUT R26, R0, R21, RZ, 0xfc, !PT ;  /* 0x00000015001a7212 */ /* 0x000fe200078efcff */
[C-C-:B------:R-:W-:Y:S01]  /*1310*/  FFMA R24, R3.reuse, R7, R4.reuse ;  /* 0x0000000703187223 */ /* 0x140fe20000000004 */
[C-C-:B------:R-:W-:Y:S01]  /*1320*/  FFMA R19, R3.reuse, R19, R4.reuse ;  /* 0x0000001303137223 */ /* 0x140fe20000000004 */
[C-C-:B------:R-:W-:Y:S01]  /*1330*/  FFMA R25, R3.reuse, R25, R4.reuse ;  /* 0x0000001903197223 */ /* 0x140fe20000000004 */
[C-C-:B------:R-:W-:Y:S01]  /*1340*/  FFMA R29, R3.reuse, R29, R4.reuse ;  /* 0x0000001d031d7223 */ /* 0x140fe20000000004 */
[C-C-:B------:R-:W-:Y:S01]  /*1350*/  FFMA R7, R3.reuse, R33, R4.reuse ;  /* 0x0000002103077223 */ /* 0x140fe20000000004 */
[C-C-:B------:R-:W-:Y:S01]  /*1360*/  FFMA R31, R3.reuse, R31, R4.reuse ;  /* 0x0000001f031f7223 */ /* 0x140fe20000000004 */
[----:B------:R-:W-:Y:S01]  /*1370*/  FFMA R4, R3, R17, R4 ;  /* 0x0000001103047223 */ /* 0x000fe20000000004 */
[----:B------:R-:W-:-:S02]  /*1380*/  IADD3 R16, P0, R26, UR8, RZ ;  /* 0x000000081a107c10 */ /* 0x000fc4000ff1e0ff */
[----:B------:R-:W-:Y:S02]  /*1390*/  FSETP.GEU.AND P6, PT, R27, RZ, PT ;  /* 0x000000ff1b00720b */ /* 0x000fe40003fce000 */
[----:B------:R-:W-:Y:S02]  /*13a0*/  PRMT R3, R20, 0x5410, R23 ;  /* 0x0000541014037816 */ /* 0x000fe40000000017 */
[----:B------:R-:W-:Y:S02]  /*13b0*/  FSETP.GEU.AND P2, PT, R7, RZ, PT ;  /* 0x000000ff0700720b */ /* 0x000fe40003f4e000 */
[----:B------:R-:W-:Y:S02]  /*13c0*/  LEA.HI.X.SX32 R17, R26, UR9, 0x1, P0 ;  /* 0x000000091a117c11 */ /* 0x000fe400080f0eff */
[----:B------:R-:W-:Y:S02]  /*13d0*/  FSETP.GEU.AND P3, PT, R4, RZ, PT ;  /* 0x000000ff0400720b */ /* 0x000fe40003f6e000 */
[----:B------:R-:W-:-:S02]  /*13e0*/  SEL R23, R27, RZ, P6 ;  /* 0x000000ff1b177207 */ /* 0x000fc40003000000 */
[----:B------:R-:W-:Y:S02]  /*13f0*/  FSETP.GEU.AND P0, PT, R29, RZ, PT ;  /* 0x000000ff1d00720b */ /* 0x000fe40003f0e000 */
[----:B------:R-:W-:Y:S02]  /*1400*/  FSETP.GEU.AND P1, PT, R31, RZ, PT ;  /* 0x000000ff1f00720b */ /* 0x000fe40003f2e000 */
[----:B------:R-:W-:Y:S02]  /*1410*/  FSETP.GEU.AND P4, PT, R19, RZ, PT ;  /* 0x000000ff1300720b */ /* 0x000fe40003f8e000 */
[----:B------:R-:W-:Y:S02]  /*1420*/  FSETP.GEU.AND P5, PT, R24, RZ, PT ;  /* 0x000000ff1800720b */ /* 0x000fe40003fae000 */
[----:B------:R-:W-:Y:S01]  /*1430*/  FSETP.GEU.AND P6, PT, R25, RZ, PT ;  /* 0x000000ff1900720b */ /* 0x000fe20003fce000 */
[----:B------:R-:W-:Y:S01]  /*1440*/  IMAD.SHL.U32 R33, R6, 0x4, RZ ;  /* 0x0000000406217824 */ /* 0x000fe200078e00ff */
[----:B------:R-:W-:-:S02]  /*1450*/  SEL R20, R7, RZ, P2 ;  /* 0x000000ff07147207 */ /* 0x000fc40001000000 */
[----:B------:R-:W-:Y:S02]  /*1460*/  LEA R18, R21, UR4, 0x2 ;  /* 0x0000000415127c11 */ /* 0x000fe4000f8e10ff */
[----:B------:R-:W-:Y:S02]  /*1470*/  SEL R7, R4, RZ, P3 ;  /* 0x000000ff04077207 */ /* 0x000fe40001800000 */
[----:B------:R-:W-:Y:S02]  /*1480*/  SEL R22, R29, RZ, P0 ;  /* 0x000000ff1d167207 */ /* 0x000fe40000000000 */
[----:B------:R-:W-:Y:S02]  /*1490*/  SEL R21, R31, RZ, P1 ;  /* 0x000000ff1f157207 */ /* 0x000fe40000800000 */
[----:B------:R-:W-:Y:S02]  /*14a0*/  SEL R6, R19, RZ, P4 ;  /* 0x000000ff13067207 */ /* 0x000fe40002000000 */
[----:B------:R-:W-:-:S02]  /*14b0*/  SEL R5, R24, RZ, P5 ;  /* 0x000000ff18057207 */ /* 0x000fc40002800000 */
[----:B------:R-:W-:Y:S01]  /*14c0*/  SEL R4, R25, RZ, P6 ;  /* 0x000000ff19047207 */ /* 0x000fe20003000000 */
[----:B------:R-:W-:Y:S04]  /*14d0*/  STG.E.64 desc[UR6][R16.64], R2 ;  /* 0x0000000210007986 */ /* 0x000fe8000c101b06 */
[----:B------:R0:W-:Y:S04]  /*14e0*/  STS.128 [R18], R20 ;  /* 0x0000001412007388 */ /* 0x0001e80000000c00 */
[----:B------:R-:W-:Y:S01]  /*14f0*/  STS.128 [R18+0x10], R4 ;  /* 0x0000100412007388 */ /* 0x000fe20000000c00 */
[----:B------:R-:W-:-:S04]  /*1500*/  LOP3.LUT R33, R33, 0x1fc, RZ, 0xc0, !PT ;  /* 0x000001fc21217812 */ /* 0x000fc800078ec0ff */
[----:B------:R-:W-:Y:S01]  /*1510*/  LEA R19, R33, UR4, 0x2 ;  /* 0x0000000421137c11 */ /* 0x000fe2000f8e10ff */
[----:B------:R-:W-:Y:S01]  /*1520*/  BAR.SYNC.DEFER_BLOCKING 0x0 ;  /* 0x0000000000007b1d */ /* 0x000fe20000010000 */
[----:B------:R-:W-:-:S05]  /*1530*/  LOP3.LUT R33, R0, R33, RZ, 0xfc, !PT ;  /* 0x0000002100217212 */ /* 0x000fca00078efcff */
[----:B------:R-:W-:Y:S02]  /*1540*/  ULDC.64 UR4, c[0x0][0x250] ;  /* 0x0000940000047ab9 */ /* 0x000fe40000000a00 */
[----:B0-----:R-:W0:Y:S01]  /*1550*/  LDC.64 R22, c[0x0][0x258] ;  /* 0x00009600ff167b82 */ /* 0x001e220000000a00 */
[----:B------:R-:W1:Y:S04]  /*1560*/  LDS.128 R28, [R19] ;  /* 0x00000000131c7984 */ /* 0x000e680000000c00 */
[----:B------:R-:W2:Y:S01]  /*1570*/  LDS.128 R24, [R19+0x800] ;  /* 0x0008000013187984 */ /* 0x000ea20000000c00 */
[C---:B------:R-:W-:Y:S01]  /*1580*/  IMAD.SHL.U32 R32, R33.reuse, 0x4, RZ ;  /* 0x0000000421207824 */ /* 0x040fe200078e00ff */
[----:B------:R-:W-:Y:S01]  /*1590*/  SHF.R.S32.HI R0, RZ, 0x1f, R0 ;  /* 0x0000001fff007819 */ /* 0x000fe20000011400 */
[----:B------:R-:W-:-:S03]  /*15a0*/  IMAD.WIDE R2, R33, 0x4, R34 ;  /* 0x0000000421027825 */ /* 0x000fc600078e0222 */
[----:B------:R-:W-:Y:S02]  /*15b0*/  SHF.L.U64.HI R0, R33, 0x2, R0 ;  /* 0x0000000221007819 */ /* 0x000fe40000010200 */
[----:B------:R-:W-:-:S04]  /*15c0*/  IADD3 R16, P0, R32, UR4, RZ ;  /* 0x0000000420107c10 */ /* 0x000fc8000ff1e0ff */
[----:B------:R-:W-:Y:S01]  /*15d0*/  IADD3.X R17, R0, UR5, RZ, P0, !PT ;  /* 0x0000000500117c10 */ /* 0x000fe200087fe4ff */
[----:B------:R-:W-:Y:S01]  /*15e0*/  ULDC.64 UR4, c[0x0][0x258] ;  /* 0x0000960000047ab9 */ /* 0x000fe20000000a00 */
[----:B-1----:R0:W-:Y:S04]  /*15f0*/  STG.E.128 desc[UR6][R2.64], R28 ;  /* 0x0000001c02007986 */ /* 0x0021e8000c101d06 */
[----:B--2---:R-:W-:Y:S01]  /*1600*/  STG.E.128 desc[UR6][R16.64+0x800], R24 ;  /* 0x0008001810007986 */ /* 0x004fe2000c101d06 */
[----:B------:R-:W-:Y:S06]  /*1610*/  BAR.SYNC.DEFER_BLOCKING 0x0 ;  /* 0x0000000000007b1d */ /* 0x000fec0000010000 */
[----:B------:R-:W-:Y:S04]  /*1620*/  STS.128 [R18], R8 ;  /* 0x0000000812007388 */ /* 0x000fe80000000c00 */
[----:B------:R-:W-:Y:S01]  /*1630*/  STS.128 [R18+0x10], R12 ;  /* 0x0000100c12007388 */ /* 0x000fe20000000c00 */
[----:B------:R-:W-:Y:S06]  /*1640*/  BAR.SYNC.DEFER_BLOCKING 0x0 ;  /* 0x0000000000007b1d */ /* 0x000fec0000010000 */
[----:B------:R-:W1:Y:S04]  /*1650*/  LDS.128 R4, [R19] ;  /* 0x0000000013047984 */ /* 0x000e680000000c00 */
[----:B------:R-:W2:Y:S01]  /*1660*/  LDS.128 R36, [R19+0x800] ;  /* 0x0008000013247984 */ /* 0x000ea20000000c00 */
[----:B------:R-:W-:Y:S01]  /*1670*/  IADD3 R20, P0, R32, UR4, RZ ;  /* 0x0000000420147c10 */ /* 0x000fe2000ff1e0ff */
[----:B0-----:R-:W-:-:S03]  /*1680*/  IMAD.WIDE R2, R33, 0x4, R22 ;  /* 0x0000000421027825 */ /* 0x001fc600078e0216 */
[----:B------:R-:W-:Y:S02]  /*1690*/  IADD3.X R21, R0, UR5, RZ, P0, !PT ;  /* 0x0000000500157c10 */ /* 0x000fe400087fe4ff */
[----:B-1----:R-:W-:Y:S04]  /*16a0*/  STG.E.128 desc[UR6][R2.64], R4 ;  /* 0x0000000402007986 */ /* 0x002fe8000c101d06 */
[----:B--2---:R-:W-:Y:S01]  /*16b0*/  STG.E.128 desc[UR6][R20.64+0x800], R36 ;  /* 0x0008002414007986 */ /* 0x004fe2000c101d06 */
[----:B------:R-:W-:Y:S05]  /*16c0*/  EXIT ;  /* 0x000000000000794d */ /* 0x000fea0003800000 */
.L_x_0:
[----:B------:R-:W-:-:S00]  /*16d0*/  BRA `(.L_x_0) ;  /* 0xfffffffc00fc7947 */ /* 0x000fc0000383ffff */
[----:B------:R-:W-:-:S00]  /*16e0*/  NOP ;  /* 0x0000000000007918 */ /* 0x000fc00000000000 */
        /* <DEDUP_REMOVED lines=9> */
.L_x_1:


//--------------------- .nv.global.init           --------------------------
	.section	.nv.global.init,"aw",@progbits
.nv.global.init:
	.type		_$_str,@object
	.size		_$_str,(_$_str_$_2 - _$_str)
_$_str:
        /*0000*/ 	.byte	0x5f, 0x5f, 0x43, 0x55, 0x44, 0x41, 0x5f, 0x46, 0x54, 0x5a, 0x00
	.type		_$_str_$_2,@object
	.size		_$_str_$_2,(.L_1 - _$_str_$_2)
_$_str_$_2:
        /*000b*/ 	.byte	0x5f, 0x5f, 0x43, 0x55, 0x44, 0x41, 0x5f, 0x50, 0x52, 0x45, 0x43, 0x5f, 0x53, 0x51, 0x52, 0x54
        /*001b*/ 	.byte	0x00
.L_1:


//--------------------- .nv.shared.triton_poi_fused__native_batch_norm_legit_no_training_add_convolution_max_pool2d_with_indices_native_batch_norm_backward_relu_35 --------------------------
	.section	.nv.shared.triton_poi_fused__native_batch_norm_legit_no_training_add_convolution_max_pool2d_with_indices_native_batch_norm_backward_relu_35,"aw",@nobits
	.sectionflags	@""
	.align	16
	.zero		1024


//--------------------- .nv.constant0.triton_poi_fused__native_batch_norm_legit_no_training_add_convolution_max_pool2d_with_indices_native_batch_norm_backward_relu_35 --------------------------
	.section	.nv.constant0.triton_poi_fused__native_batch_norm_legit_no_training_add_convolution_max_pool2d_with_indices_native_batch_norm_backward_relu_35,"a",@progbits
	.sectionflags	@""
	.align	4
.nv.constant0.triton_poi_fused__native_batch_norm_legit_no_training_add_convolution_max_pool2d_with_indices_native_batch_norm_backward_relu_35:
	.zero		612
